	.headerflags	@"EF_CUDA_TEXMODE_UNIFIED EF_CUDA_64BIT_ADDRESS EF_CUDA_ACCELERATORS EF_CUDA_SM90 EF_CUDA_VIRTUAL_SM(EF_CUDA_SM90)"
	.elftype	@"ET_EXEC"


//--------------------- .nv.info                  --------------------------
	.section	.nv.info,"",@"SHT_CUDA_INFO"
	.align	4


	//----- nvinfo : EIATTR_REGCOUNT
	.align		4
        /*0000*/ 	.byte	0x04, 0x2f
        /*0002*/ 	.short	(.L_1 - .L_0)
	.align		4
.L_0:
        /*0004*/ 	.word	index@(triton_poi_fused_add_mul_0)
        /*0008*/ 	.word	0x00000012


	//----- nvinfo : EIATTR_MIN_STACK_SIZE
	.align		4
.L_1:
        /*000c*/ 	.byte	0x04, 0x12
        /*000e*/ 	.short	(.L_3 - .L_2)
	.align		4
.L_2:
        /*0010*/ 	.word	index@(triton_poi_fused_add_mul_0)
        /*0014*/ 	.word	0x00000000


	//----- nvinfo : EIATTR_FRAME_SIZE
	.align		4
.L_3:
        /*0018*/ 	.byte	0x04, 0x11
        /*001a*/ 	.short	(.L_5 - .L_4)
	.align		4
.L_4:
        /*001c*/ 	.word	index@(triton_poi_fused_add_mul_0)
        /*0020*/ 	.word	0x00000000


	//----- nvinfo : EIATTR_MIN_STACK_SIZE
	.align		4
.L_5:
        /*0024*/ 	.byte	0x04, 0x12
        /*0026*/ 	.short	(.L_7 - .L_6)
	.align		4
.L_6:
        /*0028*/ 	.word	index@(triton_poi_fused_add_mul_0)
        /*002c*/ 	.word	0x00000000
.L_7:


//--------------------- .nv.info.triton_poi_fused_add_mul_0 --------------------------
	.section	.nv.info.triton_poi_fused_add_mul_0,"",@"SHT_CUDA_INFO"
	.sectionflags	@""
	.align	4


	//----- nvinfo : EIATTR_CUDA_API_VERSION
	.align		4
        /*0000*/ 	.byte	0x04, 0x37
        /*0002*/ 	.short	(.L_9 - .L_8)
.L_8:
        /*0004*/ 	.word	0x0000007c


	//----- nvinfo : EIATTR_KPARAM_INFO
	.align		4
.L_9:
        /*0008*/ 	.byte	0x04, 0x17
        /*000a*/ 	.short	(.L_11 - .L_10)
.L_10:
        /*000c*/ 	.word	0x00000000
        /*0010*/ 	.short	0x0003
        /*0012*/ 	.short	0x0018
        /*0014*/ 	.byte	0x00, 0xf0, 0x11, 0x00


	//----- nvinfo : EIATTR_KPARAM_INFO
	.align		4
.L_11:
        /*0018*/ 	.byte	0x04, 0x17
        /*001a*/ 	.short	(.L_13 - .L_12)
.L_12:
        /*001c*/ 	.word	0x00000000
        /*0020*/ 	.short	0x0002
        /*0022*/ 	.short	0x0010
        /*0024*/ 	.byte	0x00, 0xf4, 0x21, 0x00


	//----- nvinfo : EIATTR_KPARAM_INFO
	.align		4
.L_13:
        /*0028*/ 	.byte	0x04, 0x17
        /*002a*/ 	.short	(.L_15 - .L_14)
.L_14:
        /*002c*/ 	.word	0x00000000
        /*0030*/ 	.short	0x0001
        /*0032*/ 	.short	0x0008
        /*0034*/ 	.byte	0x00, 0xf4, 0x21, 0x00


	//----- nvinfo : EIATTR_KPARAM_INFO
	.align		4
.L_15:
        /*0038*/ 	.byte	0x04, 0x17
        /*003a*/ 	.short	(.L_17 - .L_16)
.L_16:
        /*003c*/ 	.word	0x00000000
        /*0040*/ 	.short	0x0000
        /*0042*/ 	.short	0x0000
        /*0044*/ 	.byte	0x00, 0xf4, 0x21, 0x00


	//----- nvinfo : EIATTR_SPARSE_MMA_MASK
	.align		4
.L_17:
        /*0048*/ 	.byte	0x03, 0x50
        /*004a*/ 	.short	0x0000


	//----- nvinfo : EIATTR_MAXREG_COUNT
	.align		4
        /*004c*/ 	.byte	0x03, 0x1b
        /*004e*/ 	.short	0x00ff


	//----- nvinfo : EIATTR_EXIT_INSTR_OFFSETS
	.align		4
        /*0050*/ 	.byte	0x04, 0x1c
        /*0052*/ 	.short	(.L_19 - .L_18)


	//   ....[0]....
.L_18:
        /*0054*/ 	.word	0x00000220


	//   ....[1]....
        /*0058*/ 	.word	0x00000240


	//----- nvinfo : EIATTR_REQNTID
	.align		4
.L_19:
        /*005c*/ 	.byte	0x04, 0x10
        /*005e*/ 	.short	(.L_21 - .L_20)
.L_20:
        /*0060*/ 	.word	0x00000080
        /*0064*/ 	.word	0x00000001
        /*0068*/ 	.word	0x00000001


	//----- nvinfo : EIATTR_CBANK_PARAM_SIZE
	.align		4
.L_21:
        /*006c*/ 	.byte	0x03, 0x19
        /*006e*/ 	.short	0x001c


	//----- nvinfo : EIATTR_PARAM_CBANK
	.align		4
        /*0070*/ 	.byte	0x04, 0x0a
        /*0072*/ 	.short	(.L_23 - .L_22)
	.align		4
.L_22:
        /*0074*/ 	.word	index@(.nv.constant0.triton_poi_fused_add_mul_0)
        /*0078*/ 	.short	0x0210
        /*007a*/ 	.short	0x001c


	//----- nvinfo : EIATTR_SW_WAR
	.align		4
.L_23:
        /*007c*/ 	.byte	0x04, 0x36
        /*007e*/ 	.short	(.L_25 - .L_24)
.L_24:
        /*0080*/ 	.word	0x00000008
.L_25:


//--------------------- .nv.callgraph             --------------------------
	.section	.nv.callgraph,"",@"SHT_CUDA_CALLGRAPH"
	.align	4
	.sectionentsize	8
	.align		4
        /*0000*/ 	.word	0x00000000
	.align		4
        /*0004*/ 	.word	0xffffffff
	.align		4
        /*0008*/ 	.word	0x00000000
	.align		4
        /*000c*/ 	.word	0xfffffffe
	.align		4
        /*0010*/ 	.word	0x00000000
	.align		4
        /*0014*/ 	.word	0xfffffffd
	.align		4
        /*0018*/ 	.word	0x00000000
	.align		4
        /*001c*/ 	.word	0xfffffffc


//--------------------- .text.triton_poi_fused_add_mul_0 --------------------------
	.section	.text.triton_poi_fused_add_mul_0,"ax",@progbits
	.align	128
        .global         triton_poi_fused_add_mul_0
        .type           triton_poi_fused_add_mul_0,@function
        .size           triton_poi_fused_add_mul_0,(.L_x_1 - triton_poi_fused_add_mul_0)
        .other          triton_poi_fused_add_mul_0,@"STO_CUDA_ENTRY STV_DEFAULT"
triton_poi_fused_add_mul_0:
.text.triton_poi_fused_add_mul_0:
[----:B------:R-:W0:Y:S02]  /*0000*/  LDC R1, c[0x0][0x28] ;  /* 0x00000a00ff017b82 */ /* 0x000e240000000800 */
[----:B------:R-:W1:Y:S01]  /*0010*/  S2R R0, SR_TID.X ;  /* 0x0000000000007919 */ /* 0x000e620000002100 */
[----:B------:R-:W2:Y:S01]  /*0020*/  LDC.64 R6, c[0x0][0x218] ;  /* 0x00008600ff067b82 */ /* 0x000ea20000000a00 */
[----:B------:R-:W-:Y:S01]  /*0030*/  HFMA2.MMA R15, -RZ, RZ, 0, 0 ;  /* 0x00000000ff0f7435 */ /* 0x000fe200000001ff */
[----:B------:R-:W-:Y:S01]  /*0040*/  ULDC.64 UR4, c[0x0][0x208] ;  /* 0x0000820000047ab9 */ /* 0x000fe20000000a00 */
[----:B------:R-:W3:Y:S05]  /*0050*/  S2R R11, SR_CTAID.X ;  /* 0x00000000000b7919 */ /* 0x000eea0000002500 */
[----:B------:R-:W4:Y:S08]  /*0060*/  LDC.64 R4, c[0x0][0x210] ;  /* 0x00008400ff047b82 */ /* 0x000f300000000a00 */
[----:B------:R-:W5:Y:S01]  /*0070*/  LDC.64 R2, c[0x0][0x220] ;  /* 0x00008800ff027b82 */ /* 0x000f620000000a00 */
[----:B-1----:R-:W-:-:S04]  /*0080*/  SHF.L.U32 R0, R0, 0x1, RZ ;  /* 0x0000000100007819 */ /* 0x002fc800000006ff */
[----:B------:R-:W-:-:S04]  /*0090*/  LOP3.LUT R0, R0, 0xfe, RZ, 0xc0, !PT ;  /* 0x000000fe00007812 */ /* 0x000fc800078ec0ff */
[----:B---3--:R-:W-:-:S04]  /*00a0*/  LEA R11, R11, R0, 0x8 ;  /* 0x000000000b0b7211 */ /* 0x008fc800078e40ff */
[----:B------:R-:W-:Y:S01]  /*00b0*/  IADD3 R0, R11, 0x1, RZ ;  /* 0x000000010b007810 */ /* 0x000fe20007ffe0ff */
[C---:B------:R-:W-:Y:S01]  /*00c0*/  IMAD.HI R8, R11.reuse, 0x59e60383, RZ ;  /* 0x59e603830b087827 */ /* 0x040fe200078e02ff */
[----:B------:R-:W-:-:S03]  /*00d0*/  ISETP.GE.AND P0, PT, R11, 0xb64, PT ;  /* 0x00000b640b00780c */ /* 0x000fc60003f06270 */
[----:B------:R-:W-:Y:S01]  /*00e0*/  IMAD.HI R0, R0, 0x59e60383, RZ ;  /* 0x59e6038300007827 */ /* 0x000fe200078e02ff */
[----:B------:R-:W-:-:S04]  /*00f0*/  SHF.R.U32.HI R9, RZ, 0x1f, R8 ;  /* 0x0000001fff097819 */ /* 0x000fc80000011608 */
[----:B------:R-:W-:Y:S02]  /*0100*/  SHF.R.U32.HI R13, RZ, 0x1f, R0 ;  /* 0x0000001fff0d7819 */ /* 0x000fe40000011600 */
[----:B------:R-:W-:Y:S02]  /*0110*/  LEA.HI.SX32 R9, R8, R9, 0x18 ;  /* 0x0000000908097211 */ /* 0x000fe400078fc2ff */
[----:B------:R-:W-:-:S03]  /*0120*/  LEA.HI.SX32 R13, R0, R13, 0x18 ;  /* 0x0000000d000d7211 */ /* 0x000fc600078fc2ff */
[----:B--2---:R-:W-:Y:S01]  /*0130*/  IMAD.WIDE R8, R9, 0x4, R6 ;  /* 0x0000000409087825 */ /* 0x004fe200078e0206 */
[----:B------:R-:W-:-:S03]  /*0140*/  MOV R0, RZ ;  /* 0x000000ff00007202 */ /* 0x000fc60000000f00 */
[----:B------:R-:W-:Y:S01]  /*0150*/  IMAD.WIDE R6, R13, 0x4, R6 ;  /* 0x000000040d067825 */ /* 0x000fe200078e0206 */
[----:B------:R-:W-:Y:S01]  /*0160*/  CS2R R12, SRZ ;  /* 0x00000000000c7805 */ /* 0x000fe2000001ff00 */
[----:B------:R-:W2:Y:S02]  /*0170*/  @!P0 LDG.E.EL R15, desc[UR4][R8.64] ;  /* 0x00000004080f8981 */ /* 0x000ea4000c2e1900 */
[C---:B----4-:R-:W-:Y:S02]  /*0180*/  IMAD.WIDE R4, R11.reuse, 0x4, R4 ;  /* 0x000000040b047825 */ /* 0x050fe400078e0204 */
[----:B------:R-:W3:Y:S02]  /*0190*/  @!P0 LDG.E.EL R0, desc[UR4][R6.64] ;  /* 0x0000000406008981 */ /* 0x000ee4000c2e1900 */
[----:B-----5:R-:W-:Y:S01]  /*01a0*/  IMAD.WIDE R2, R11, 0x4, R2 ;  /* 0x000000040b027825 */ /* 0x020fe200078e0202 */
[----:B------:R-:W-:Y:S01]  /*01b0*/  CS2R R10, SRZ ;  /* 0x00000000000a7805 */ /* 0x000fe2000001ff00 */
[----:B------:R-:W2:Y:S05]  /*01c0*/  @!P0 LDG.E.64 R12, desc[UR4][R4.64] ;  /* 0x00000004040c8981 */ /* 0x000eaa000c1e1b00 */
[----:B------:R-:W4:Y:S01]  /*01d0*/  @!P0 LDG.E.64 R10, desc[UR4][R2.64] ;  /* 0x00000004020a8981 */ /* 0x000f22000c1e1b00 */
[----:B--2---:R-:W-:Y:S01]  /*01e0*/  FADD R15, R15, R12 ;  /* 0x0000000c0f0f7221 */ /* 0x004fe20000000000 */
[----:B---3--:R-:W-:-:S03]  /*01f0*/  FADD R0, R0, R13 ;  /* 0x0000000d00007221 */ /* 0x008fc60000000000 */
[----:B----4-:R-:W-:Y:S01]  /*0200*/  FADD R10, R15, R10 ;  /* 0x0000000a0f0a7221 */ /* 0x010fe20000000000 */
[----:B------:R-:W-:Y:S01]  /*0210*/  FADD R11, R0, R11 ;  /* 0x0000000b000b7221 */ /* 0x000fe20000000000 */
[----:B------:R-:W-:Y:S06]  /*0220*/  @P0 EXIT ;  /* 0x000000000000094d */ /* 0x000fec0003800000 */
[----:B------:R-:W-:Y:S01]  /*0230*/  STG.E.64 desc[UR4][R4.64], R10 ;  /* 0x0000000a04007986 */ /* 0x000fe2000c101b04 */
[----:B------:R-:W-:Y:S05]  /*0240*/  EXIT ;  /* 0x000000000000794d */ /* 0x000fea0003800000 */
.L_x_0:
[----:B------:R-:W-:-:S00]  /*0250*/  BRA `(.L_x_0) ;  /* 0xfffffffc00fc7947 */ /* 0x000fc0000383ffff */
[----:B------:R-:W-:-:S00]  /*0260*/  NOP ;  /* 0x0000000000007918 */ /* 0x000fc00000000000 */
        /* <DEDUP_REMOVED lines=9> */
.L_x_1:


//--------------------- .nv.constant0.triton_poi_fused_add_mul_0 --------------------------
	.section	.nv.constant0.triton_poi_fused_add_mul_0,"a",@progbits
	.sectionflags	@""
	.align	4
.nv.constant0.triton_poi_fused_add_mul_0:
	.zero		556
